	.headerflags	@"EF_CUDA_TEXMODE_UNIFIED EF_CUDA_64BIT_ADDRESS EF_CUDA_ACCELERATORS EF_CUDA_SM90 EF_CUDA_VIRTUAL_SM(EF_CUDA_SM90)"
	.elftype	@"ET_EXEC"


//--------------------- .nv.info                  --------------------------
	.section	.nv.info,"",@"SHT_CUDA_INFO"
	.align	4


	//----- nvinfo : EIATTR_REGCOUNT
	.align		4
        /*0000*/ 	.byte	0x04, 0x2f
        /*0002*/ 	.short	(.L_1 - .L_0)
	.align		4
.L_0:
        /*0004*/ 	.word	index@(triton_mm)
        /*0008*/ 	.word	0x00000038


	//----- nvinfo : EIATTR_MIN_STACK_SIZE
	.align		4
.L_1:
        /*000c*/ 	.byte	0x04, 0x12
        /*000e*/ 	.short	(.L_3 - .L_2)
	.align		4
.L_2:
        /*0010*/ 	.word	index@(triton_mm)
        /*0014*/ 	.word	0x00000000


	//----- nvinfo : EIATTR_FRAME_SIZE
	.align		4
.L_3:
        /*0018*/ 	.byte	0x04, 0x11
        /*001a*/ 	.short	(.L_5 - .L_4)
	.align		4
.L_4:
        /*001c*/ 	.word	index@(triton_mm)
        /*0020*/ 	.word	0x00000000


	//----- nvinfo : EIATTR_MIN_STACK_SIZE
	.align		4
.L_5:
        /*0024*/ 	.byte	0x04, 0x12
        /*0026*/ 	.short	(.L_7 - .L_6)
	.align		4
.L_6:
        /*0028*/ 	.word	index@(triton_mm)
        /*002c*/ 	.word	0x00000000
.L_7:


//--------------------- .nv.info.triton_mm        --------------------------
	.section	.nv.info.triton_mm,"",@"SHT_CUDA_INFO"
	.sectionflags	@""
	.align	4


	//----- nvinfo : EIATTR_CUDA_API_VERSION
	.align		4
        /*0000*/ 	.byte	0x04, 0x37
        /*0002*/ 	.short	(.L_9 - .L_8)
.L_8:
        /*0004*/ 	.word	0x0000007c


	//----- nvinfo : EIATTR_KPARAM_INFO
	.align		4
.L_9:
        /*0008*/ 	.byte	0x04, 0x17
        /*000a*/ 	.short	(.L_11 - .L_10)
.L_10:
        /*000c*/ 	.word	0x00000000
        /*0010*/ 	.short	0x0002
        /*0012*/ 	.short	0x0010
        /*0014*/ 	.byte	0x00, 0xf0, 0x21, 0x00


	//----- nvinfo : EIATTR_KPARAM_INFO
	.align		4
.L_11:
        /*0018*/ 	.byte	0x04, 0x17
        /*001a*/ 	.short	(.L_13 - .L_12)
.L_12:
        /*001c*/ 	.word	0x00000000
        /*0020*/ 	.short	0x0001
        /*0022*/ 	.short	0x0008
        /*0024*/ 	.byte	0x00, 0xf0, 0x21, 0x00


	//----- nvinfo : EIATTR_KPARAM_INFO
	.align		4
.L_13:
        /*0028*/ 	.byte	0x04, 0x17
        /*002a*/ 	.short	(.L_15 - .L_14)
.L_14:
        /*002c*/ 	.word	0x00000000
        /*0030*/ 	.short	0x0000
        /*0032*/ 	.short	0x0000
        /*0034*/ 	.byte	0x00, 0xf0, 0x21, 0x00


	//----- nvinfo : EIATTR_SPARSE_MMA_MASK
	.align		4
.L_15:
        /*0038*/ 	.byte	0x03, 0x50
        /*003a*/ 	.short	0x0000


	//----- nvinfo : EIATTR_MAXREG_COUNT
	.align		4
        /*003c*/ 	.byte	0x03, 0x1b
        /*003e*/ 	.short	0x00ff


	//----- nvinfo : EIATTR_EXIT_INSTR_OFFSETS
	.align		4
        /*0040*/ 	.byte	0x04, 0x1c
        /*0042*/ 	.short	(.L_17 - .L_16)


	//   ....[0]....
.L_16:
        /*0044*/ 	.word	0x00001340


	//   ....[1]....
        /*0048*/ 	.word	0x00001370


	//----- nvinfo : EIATTR_MAX_THREADS
	.align		4
.L_17:
        /*004c*/ 	.byte	0x04, 0x05
        /*004e*/ 	.short	(.L_19 - .L_18)
.L_18:
        /*0050*/ 	.word	0x00000080
        /*0054*/ 	.word	0x00000001
        /*0058*/ 	.word	0x00000001


	//----- nvinfo : EIATTR_CBANK_PARAM_SIZE
	.align		4
.L_19:
        /*005c*/ 	.byte	0x03, 0x19
        /*005e*/ 	.short	0x0018


	//----- nvinfo : EIATTR_PARAM_CBANK
	.align		4
        /*0060*/ 	.byte	0x04, 0x0a
        /*0062*/ 	.short	(.L_21 - .L_20)
	.align		4
.L_20:
        /*0064*/ 	.word	index@(.nv.constant0.triton_mm)
        /*0068*/ 	.short	0x0210
        /*006a*/ 	.short	0x0018


	//----- nvinfo : EIATTR_SW_WAR
	.align		4
.L_21:
        /*006c*/ 	.byte	0x04, 0x36
        /*006e*/ 	.short	(.L_23 - .L_22)
.L_22:
        /*0070*/ 	.word	0x00000008
.L_23:


//--------------------- .nv.callgraph             --------------------------
	.section	.nv.callgraph,"",@"SHT_CUDA_CALLGRAPH"
	.align	4
	.sectionentsize	8
	.align		4
        /*0000*/ 	.word	0x00000000
	.align		4
        /*0004*/ 	.word	0xffffffff
	.align		4
        /*0008*/ 	.word	0x00000000
	.align		4
        /*000c*/ 	.word	0xfffffffe
	.align		4
        /*0010*/ 	.word	0x00000000
	.align		4
        /*0014*/ 	.word	0xfffffffd
	.align		4
        /*0018*/ 	.word	0x00000000
	.align		4
        /*001c*/ 	.word	0xfffffffc


//--------------------- .text.triton_mm           --------------------------
	.section	.text.triton_mm,"ax",@progbits
	.sectionflags	@"SHF_BARRIERS=1"
	.align	128
        .global         triton_mm
        .type           triton_mm,@function
        .size           triton_mm,(.L_x_2 - triton_mm)
        .other          triton_mm,@"STO_CUDA_ENTRY STV_DEFAULT"
triton_mm:
.text.triton_mm:
[----:B------:R-:W1:Y:S08]  /*0000*/  LDC R1, c[0x0][0x28] ;  /* 0x00000a00ff017b82 */ /* 0x000e700000000800 */
[----:B------:R-:W2:Y:S01]  /*0010*/  S2UR UR18, SR_CTAID.X ;  /* 0x00000000001279c3 */ /* 0x000ea20000002500 */
[----:B------:R-:W-:Y:S01]  /*0020*/  ULDC.64 UR16, c[0x0][0x208] ;  /* 0x0000820000107ab9 */ /* 0x000fe20000000a00 */
[----:B------:R-:W-:-:S02]  /*0030*/  CS2R R24, SRZ ;  /* 0x0000000000187805 */ /* 0x000fc4000001ff00 */
[----:B------:R-:W-:Y:S02]  /*0040*/  CS2R R26, SRZ ;  /* 0x00000000001a7805 */ /* 0x000fe4000001ff00 */
[----:B------:R-:W-:Y:S02]  /*0050*/  CS2R R28, SRZ ;  /* 0x00000000001c7805 */ /* 0x000fe4000001ff00 */
[----:B------:R-:W-:Y:S01]  /*0060*/  CS2R R30, SRZ ;  /* 0x00000000001e7805 */ /* 0x000fe2000001ff00 */
[----:B------:R-:W-:Y:S01]  /*0070*/  UMOV UR11, 0xffffffe0 ;  /* 0xffffffe0000b7882 */ /* 0x000fe20000000000 */
[----:B--2---:R-:W-:-:S04]  /*0080*/  UIMAD.WIDE UR4, UR18, 0x38e38e39, URZ ;  /* 0x38e38e39120478a5 */ /* 0x004fc8000f8e023f */
[----:B------:R-:W-:-:S04]  /*0090*/  USHF.R.U32.HI UR4, URZ, 0x1f, UR5 ;  /* 0x0000001f3f047899 */ /* 0x000fc80008011605 */
[----:B------:R-:W-:-:S03]  /*00a0*/  ULEA.HI.SX32 UR6, UR5, UR4, 0x18 ;  /* 0x0000000405067291 */ /* 0x000fc6000f8fc23f */
[----:B------:R-:W-:Y:S01]  /*00b0*/  UMOV UR4, 0x1 ;  /* 0x0000000100047882 */ /* 0x000fe20000000000 */
[----:B------:R-:W-:Y:S02]  /*00c0*/  UIMAD UR8, UR6, -0x480, UR18 ;  /* 0xfffffb80060878a4 */ /* 0x000fe4000f8e0212 */
[----:B------:R-:W-:-:S04]  /*00d0*/  UIMAD UR4, UR6, -0x8, UR4 ;  /* 0xfffffff8060478a4 */ /* 0x000fc8000f8e0204 */
[----:B------:R-:W-:Y:S01]  /*00e0*/  UISETP.LT.AND UP0, UPT, UR4, 0x8, UPT ;  /* 0x000000080400788c */ /* 0x000fe2000bf01270 */
[----:B------:R-:W-:-:S03]  /*00f0*/  IMAD.U32 R4, RZ, RZ, UR8 ;  /* 0x00000008ff047e24 */ /* 0x000fc6000f8e00ff */
[----:B------:R-:W-:Y:S02]  /*0100*/  USEL UR7, UR4, 0x8, UP0 ;  /* 0x0000000804077887 */ /* 0x000fe40008000000 */
[----:B------:R-:W-:Y:S01]  /*0110*/  IABS R4, R4 ;  /* 0x0000000400047213 */ /* 0x000fe20000000000 */
[----:B------:R-:W-:Y:S01]  /*0120*/  UMOV UR4, URZ ;  /* 0x0000003f00047c82 */ /* 0x000fe20008000000 */
[----:B------:R-:W-:Y:S02]  /*0130*/  ULOP3.LUT UR8, UR8, UR7, URZ, 0x3c, !UPT ;  /* 0x0000000708087292 */ /* 0x000fe4000f8e3c3f */
[----:B------:R-:W-:Y:S01]  /*0140*/  IMAD.U32 R3, RZ, RZ, UR7 ;  /* 0x00000007ff037e24 */ /* 0x000fe2000f8e00ff */
[----:B------:R-:W-:Y:S02]  /*0150*/  R2UR UR10, R4 ;  /* 0x00000000040a72ca */ /* 0x000fe400000e0000 */
[----:B------:R-:W2:Y:S02]  /*0160*/  S2R R4, SR_TID.X ;  /* 0x0000000000047919 */ /* 0x000ea40000002100 */
[----:B------:R-:W-:-:S02]  /*0170*/  IABS R0, R3 ;  /* 0x0000000300007213 */ /* 0x000fc40000000000 */
[----:B------:R-:W-:Y:S02]  /*0180*/  IABS R3, R3 ;  /* 0x0000000300037213 */ /* 0x000fe40000000000 */
[----:B------:R-:W-:-:S13]  /*0190*/  R2UR UR19, R0 ;  /* 0x00000000001372ca */ /* 0x000fda00000e0000 */
[----:B------:R-:W3:Y:S01]  /*01a0*/  I2F.RP R0, UR19 ;  /* 0x0000001300007d06 */ /* 0x000ee20008209400 */
[----:B--2---:R-:W-:Y:S01]  /*01b0*/  SHF.R.U32.HI R49, RZ, 0x2, R4 ;  /* 0x00000002ff317819 */ /* 0x004fe20000011604 */
[----:B------:R-:W-:-:S06]  /*01c0*/  IMAD.SHL.U32 R5, R4, 0x8, RZ ;  /* 0x0000000804057824 */ /* 0x000fcc00078e00ff */
[----:B---3--:R-:W2:Y:S01]  /*01d0*/  MUFU.RCP R0, R0 ;  /* 0x0000000000007308 */ /* 0x008ea20000001000 */
[--C-:B------:R-:W-:Y:S01]  /*01e0*/  SHF.R.U32.HI R45, RZ, 0x4, R4.reuse ;  /* 0x00000004ff2d7819 */ /* 0x100fe20000011604 */
[----:B------:R-:W-:Y:S01]  /*01f0*/  IMAD.SHL.U32 R41, R4, 0x20, RZ ;  /* 0x0000002004297824 */ /* 0x000fe200078e00ff */
[----:B------:R-:W-:Y:S02]  /*0200*/  SGXT.U32 R49, R49, 0x5 ;  /* 0x000000053131781a */ /* 0x000fe40000000000 */
[----:B------:R-:W-:Y:S02]  /*0210*/  LOP3.LUT R13, R5, 0x18, R4, 0x48, !PT ;  /* 0x00000018050d7812 */ /* 0x000fe400078e4804 */
[C---:B------:R-:W-:Y:S02]  /*0220*/  LOP3.LUT R48, R49.reuse, 0x20, RZ, 0xfc, !PT ;  /* 0x0000002031307812 */ /* 0x040fe400078efcff */
[C---:B------:R-:W-:Y:S02]  /*0230*/  LOP3.LUT R47, R49.reuse, 0x40, RZ, 0xfc, !PT ;  /* 0x00000040312f7812 */ /* 0x040fe400078efcff */
[----:B------:R-:W-:Y:S01]  /*0240*/  LOP3.LUT R46, R49, 0x60, RZ, 0xfc, !PT ;  /* 0x00000060312e7812 */ /* 0x000fe200078efcff */
[--C-:B------:R-:W-:Y:S01]  /*0250*/  IMAD R48, R48, 0x20, R13.reuse ;  /* 0x0000002030307824 */ /* 0x100fe200078e020d */
[----:B------:R-:W-:Y:S01]  /*0260*/  LOP3.LUT R5, R5, 0x18, RZ, 0xc0, !PT ;  /* 0x0000001805057812 */ /* 0x000fe200078ec0ff */
[----:B------:R-:W-:Y:S01]  /*0270*/  IMAD R47, R47, 0x20, R13 ;  /* 0x000000202f2f7824 */ /* 0x000fe200078e020d */
[----:B------:R-:W-:Y:S01]  /*0280*/  SHF.R.U32.HI R43, RZ, 0x5, R4 ;  /* 0x00000005ff2b7819 */ /* 0x000fe20000011604 */
[----:B--2---:R-:W-:Y:S01]  /*0290*/  VIADD R2, R0, 0xffffffe ;  /* 0x0ffffffe00027836 */ /* 0x004fe20000000000 */
[----:B------:R-:W-:Y:S01]  /*02a0*/  SGXT.U32 R45, R45, 0x1 ;  /* 0x000000012d2d781a */ /* 0x000fe20000000000 */
[----:B------:R-:W-:Y:S01]  /*02b0*/  IMAD.MOV R0, RZ, RZ, -R3 ;  /* 0x000000ffff007224 */ /* 0x000fe200078e0a03 */
[----:B------:R-:W-:Y:S01]  /*02c0*/  SGXT.U32 R43, R43, 0x2 ;  /* 0x000000022b2b781a */ /* 0x000fe20000000000 */
[----:B------:R-:W-:Y:S01]  /*02d0*/  IMAD R46, R46, 0x20, R13 ;  /* 0x000000202e2e7824 */ /* 0x000fe200078e020d */
[----:B------:R-:W-:Y:S01]  /*02e0*/  LOP3.LUT R41, R41, 0x1e0, RZ, 0xe2, !PT ;  /* 0x000001e029297812 */ /* 0x000fe200078ee2ff */
[----:B------:R-:W2:Y:S01]  /*02f0*/  F2I.FTZ.U32.TRUNC.NTZ R2, R2 ;  /* 0x0000000200027305 */ /* 0x000ea2000021f000 */
[----:B------:R-:W-:-:S02]  /*0300*/  R2UR UR14, R0 ;  /* 0x00000000000e72ca */ /* 0x000fc400000e0000 */
[----:B--2---:R-:W-:-:S13]  /*0310*/  R2UR UR5, R2 ;  /* 0x00000000020572ca */ /* 0x004fda00000e0000 */
[----:B------:R-:W-:-:S04]  /*0320*/  UIADD3 UR9, URZ, -UR5, URZ ;  /* 0x800000053f097290 */ /* 0x000fc8000fffe03f */
[----:B------:R-:W-:-:S04]  /*0330*/  UIMAD UR9, UR9, UR19, URZ ;  /* 0x00000013090972a4 */ /* 0x000fc8000f8e023f */
[----:B------:R-:W-:-:S07]  /*0340*/  UIMAD.WIDE.U32 UR4, UR5, UR9, UR4 ;  /* 0x00000009050472a5 */ /* 0x000fce000f8e0004 */
[----:B------:R-:W-:Y:S02]  /*0350*/  UMOV UR9, UR5 ;  /* 0x0000000500097c82 */ /* 0x000fe40008000000 */
[----:B------:R-:W-:-:S04]  /*0360*/  UIMAD.WIDE.U32 UR4, UR9, UR10, URZ ;  /* 0x0000000a090472a5 */ /* 0x000fc8000f8e003f */
[----:B------:R-:W-:-:S04]  /*0370*/  UIMAD UR4, UR5, UR14, UR10 ;  /* 0x0000000e050472a4 */ /* 0x000fc8000f8e020a */
[----:B------:R-:W-:-:S11]  /*0380*/  UISETP.GT.U32.AND UP1, UPT, UR19, UR4, UPT ;  /* 0x000000041300728c */ /* 0x000fd6000bf24070 */
[----:B------:R-:W-:Y:S02]  /*0390*/  @!UP1 UIADD3 UR4, UR4, -UR19, URZ ;  /* 0x8000001304049290 */ /* 0x000fe4000fffe03f */
[----:B------:R-:W-:Y:S02]  /*03a0*/  @!UP1 UIADD3 UR5, UR5, 0x1, URZ ;  /* 0x0000000105059890 */ /* 0x000fe4000fffe03f */
[----:B------:R-:W-:Y:S02]  /*03b0*/  UISETP.GE.U32.AND UP0, UPT, UR4, UR19, UPT ;  /* 0x000000130400728c */ /* 0x000fe4000bf06070 */
[----:B------:R-:W-:Y:S01]  /*03c0*/  UISETP.GE.AND UP1, UPT, UR8, URZ, UPT ;  /* 0x0000003f0800728c */ /* 0x000fe2000bf26270 */
[----:B------:R-:W2:Y:S01]  /*03d0*/  S2UR UR8, SR_CgaCtaId ;  /* 0x00000000000879c3 */ /* 0x000ea20000008800 */
[----:B------:R-:W-:-:S07]  /*03e0*/  UMOV UR4, 0x400 ;  /* 0x0000040000047882 */ /* 0x000fce0000000000 */
[----:B------:R-:W-:Y:S02]  /*03f0*/  @UP0 UIADD3 UR5, UR5, 0x1, URZ ;  /* 0x0000000105050890 */ /* 0x000fe4000fffe03f */
[----:B------:R-:W-:Y:S02]  /*0400*/  UISETP.NE.AND UP0, UPT, UR7, URZ, UPT ;  /* 0x0000003f0700728c */ /* 0x000fe4000bf05270 */
[----:B------:R-:W-:Y:S02]  /*0410*/  ULOP3.LUT UR7, URZ, UR7, URZ, 0x33, !UPT ;  /* 0x000000073f077292 */ /* 0x000fe4000f8e333f */
[----:B------:R-:W-:-:S04]  /*0420*/  @!UP1 UIADD3 UR5, -UR5, URZ, URZ ;  /* 0x0000003f05059290 */ /* 0x000fc8000fffe13f */
[----:B------:R-:W-:-:S04]  /*0430*/  USEL UR5, UR7, UR5, !UP0 ;  /* 0x0000000507057287 */ /* 0x000fc8000c000000 */
[----:B------:R-:W-:Y:S02]  /*0440*/  USHF.L.U32 UR15, UR5, 0x7, URZ ;  /* 0x00000007050f7899 */ /* 0x000fe4000800063f */
[----:B--2---:R-:W-:Y:S01]  /*0450*/  UPRMT UR8, UR8, 0x654, UR4 ;  /* 0x0000065408087896 */ /* 0x004fe20008000004 */
[----:B------:R-:W-:Y:S02]  /*0460*/  UMOV UR5, 0x1 ;  /* 0x0000000100057882 */ /* 0x000fe40000000000 */
[----:B------:R-:W-:Y:S01]  /*0470*/  UMOV UR4, URZ ;  /* 0x0000003f00047c82 */ /* 0x000fe20008000000 */
[----:B------:R-:W-:Y:S01]  /*0480*/  LOP3.LUT R0, R49, UR15, RZ, 0xfc, !PT ;  /* 0x0000000f31007c12 */ /* 0x000fe2000f8efcff */
[----:B------:R-:W-:Y:S01]  /*0490*/  IMAD.U32 R6, RZ, RZ, UR15 ;  /* 0x0000000fff067e24 */ /* 0x000fe2000f8e00ff */
[----:B------:R-:W-:Y:S01]  /*04a0*/  LEA R17, R47, UR8, 0x1 ;  /* 0x000000082f117c11 */ /* 0x000fe2000f8e08ff */
[----:B------:R-:W-:Y:S01]  /*04b0*/  IMAD.U32 R8, RZ, RZ, UR15 ;  /* 0x0000000fff087e24 */ /* 0x000fe2000f8e00ff */
[----:B------:R-:W-:Y:S01]  /*04c0*/  LEA R19, R46, UR8, 0x1 ;  /* 0x000000082e137c11 */ /* 0x000fe2000f8e08ff */
[----:B------:R-:W-:Y:S01]  /*04d0*/  IMAD.HI R2, R0, 0x38e38e39, RZ ;  /* 0x38e38e3900027827 */ /* 0x000fe200078e02ff */
[----:B------:R-:W-:Y:S01]  /*04e0*/  LOP3.LUT R6, R6, 0x20, R49, 0xfe, !PT ;  /* 0x0000002006067812 */ /* 0x000fe200078efe31 */
[----:B------:R-:W-:Y:S01]  /*04f0*/  UIADD3 UR10, UR8, 0x800, URZ ;  /* 0x00000800080a7890 */ /* 0x000fe2000fffe03f */
[----:B------:R-:W-:Y:S01]  /*0500*/  LOP3.LUT R7, R8, 0x40, R49, 0xfe, !PT ;  /* 0x0000004008077812 */ /* 0x000fe200078efe31 */
[----:B------:R-:W-:Y:S01]  /*0510*/  IMAD.U32 R10, RZ, RZ, UR15 ;  /* 0x0000000fff0a7e24 */ /* 0x000fe2000f8e00ff */
[----:B------:R-:W-:Y:S01]  /*0520*/  SHF.R.U32.HI R3, RZ, 0x1f, R2 ;  /* 0x0000001fff037819 */ /* 0x000fe20000011602 */
[----:B------:R-:W-:Y:S01]  /*0530*/  IMAD.HI R8, R6, 0x38e38e39, RZ ;  /* 0x38e38e3906087827 */ /* 0x000fe200078e02ff */
[----:B------:R-:W-:-:S02]  /*0540*/  UMOV UR13, UR8 ;  /* 0x00000008000d7c82 */ /* 0x000fc40008000000 */
[----:B------:R-:W-:Y:S01]  /*0550*/  LEA.HI.SX32 R9, R2, R3, 0x14 ;  /* 0x0000000302097211 */ /* 0x000fe200078fa2ff */
[----:B------:R-:W-:Y:S01]  /*0560*/  IMAD.HI R12, R7, 0x38e38e39, RZ ;  /* 0x38e38e39070c7827 */ /* 0x000fe200078e02ff */
[----:B------:R-:W-:Y:S01]  /*0570*/  SHF.R.U32.HI R11, RZ, 0x1f, R8 ;  /* 0x0000001fff0b7819 */ /* 0x000fe20000011608 */
[----:B------:R-:W2:Y:S01]  /*0580*/  LDC.64 R2, c[0x0][0x218] ;  /* 0x00008600ff027b82 */ /* 0x000ea20000000a00 */
[----:B------:R-:W-:Y:S01]  /*0590*/  LOP3.LUT R10, R10, 0x60, R49, 0xfe, !PT ;  /* 0x000000600a0a7812 */ /* 0x000fe200078efe31 */
[----:B------:R-:W-:Y:S01]  /*05a0*/  IMAD R0, R9, -0x4800, R0 ;  /* 0xffffb80009007824 */ /* 0x000fe200078e0200 */
[----:B------:R-:W-:Y:S01]  /*05b0*/  LEA.HI.SX32 R11, R8, R11, 0x14 ;  /* 0x0000000b080b7211 */ /* 0x000fe200078fa2ff */
[----:B------:R-:W-:Y:S01]  /*05c0*/  IMAD R49, R49, 0x20, R13 ;  /* 0x0000002031317824 */ /* 0x000fe200078e020d */
[----:B------:R-:W-:Y:S01]  /*05d0*/  SHF.R.U32.HI R13, RZ, 0x1f, R12 ;  /* 0x0000001fff0d7819 */ /* 0x000fe2000001160c */
[----:B------:R-:W-:Y:S01]  /*05e0*/  IMAD.HI R14, R10, 0x38e38e39, RZ ;  /* 0x38e38e390a0e7827 */ /* 0x000fe200078e02ff */
[----:B------:R-:W-:Y:S01]  /*05f0*/  UMOV UR12, UR10 ;  /* 0x0000000a000c7c82 */ /* 0x000fe20008000000 */
[----:B------:R-:W3:Y:S01]  /*0600*/  LDC.64 R8, c[0x0][0x210] ;  /* 0x00008400ff087b82 */ /* 0x000ee20000000a00 */
[----:B------:R-:W-:Y:S01]  /*0610*/  LEA.HI.SX32 R12, R12, R13, 0x14 ;  /* 0x0000000d0c0c7211 */ /* 0x000fe200078fa2ff */
[----:B------:R-:W-:Y:S01]  /*0620*/  IMAD R6, R11, -0x4800, R6 ;  /* 0xffffb8000b067824 */ /* 0x000fe200078e0206 */
[----:B------:R-:W-:Y:S01]  /*0630*/  SHF.R.U32.HI R15, RZ, 0x1f, R14 ;  /* 0x0000001fff0f7819 */ /* 0x000fe2000001160e */
[----:B------:R-:W-:-:S02]  /*0640*/  IMAD.SHL.U32 R11, R4, 0x4, RZ ;  /* 0x00000004040b7824 */ /* 0x000fc400078e00ff */
[----:B------:R-:W-:Y:S01]  /*0650*/  IMAD R12, R12, -0x4800, R7 ;  /* 0xffffb8000c0c7824 */ /* 0x000fe200078e0207 */
[----:B------:R-:W-:Y:S01]  /*0660*/  LEA.HI.SX32 R15, R14, R15, 0x14 ;  /* 0x0000000f0e0f7211 */ /* 0x000fe200078fa2ff */
[--C-:B------:R-:W-:Y:S01]  /*0670*/  IMAD R21, R0, 0xc00, R5.reuse ;  /* 0x00000c0000157824 */ /* 0x100fe200078e0205 */
[----:B------:R-:W-:Y:S01]  /*0680*/  SHF.R.U32.HI R14, RZ, 0x1, R4 ;  /* 0x00000001ff0e7819 */ /* 0x000fe20000011604 */
[--C-:B------:R-:W-:Y:S01]  /*0690*/  IMAD R7, R6, 0xc00, R5.reuse ;  /* 0x00000c0006077824 */ /* 0x100fe200078e0205 */
[----:B------:R-:W-:Y:S01]  /*06a0*/  LOP3.LUT R13, R11, 0x1c, RZ, 0xc0, !PT ;  /* 0x0000001c0b0d7812 */ /* 0x000fe200078ec0ff */
[----:B------:R-:W-:Y:S01]  /*06b0*/  IMAD R10, R15, -0x4800, R10 ;  /* 0xffffb8000f0a7824 */ /* 0x000fe200078e020a */
[----:B------:R-:W-:Y:S01]  /*06c0*/  LOP3.LUT R14, R11, 0x18, R14, 0x48, !PT ;  /* 0x000000180b0e7812 */ /* 0x000fe200078e480e */
[--C-:B------:R-:W-:Y:S01]  /*06d0*/  IMAD R15, R12, 0xc00, R5.reuse ;  /* 0x00000c000c0f7824 */ /* 0x100fe200078e0205 */
[----:B------:R-:W-:Y:S01]  /*06e0*/  SHF.R.U32.HI R0, RZ, 0x3, R4 ;  /* 0x00000003ff007819 */ /* 0x000fe20000011604 */
[----:B------:R-:W-:Y:S01]  /*06f0*/  IMAD R5, R10, 0xc00, R5 ;  /* 0x00000c000a057824 */ /* 0x000fe200078e0205 */
[----:B------:R-:W-:Y:S01]  /*0700*/  LOP3.LUT R14, R14, 0x1e4, R11, 0xf8, !PT ;  /* 0x000001e40e0e7812 */ /* 0x000fe200078ef80b */
[----:B--2---:R-:W-:Y:S01]  /*0710*/  IMAD.WIDE R20, R21, 0x2, R2 ;  /* 0x0000000215147825 */ /* 0x004fe200078e0202 */
[----:B------:R-:W-:-:S02]  /*0720*/  SGXT.U32 R0, R0, 0x1 ;  /* 0x000000010000781a */ /* 0x000fc40000000000 */
[----:B------:R-:W-:Y:S01]  /*0730*/  LEA R50, R14, UR8, 0x1 ;  /* 0x000000080e327c11 */ /* 0x000fe2000f8e08ff */
[----:B------:R-:W-:Y:S01]  /*0740*/  IMAD.WIDE R6, R7, 0x2, R2 ;  /* 0x0000000207067825 */ /* 0x000fe200078e0202 */
[----:B------:R-:W-:Y:S02]  /*0750*/  SHF.R.U32.HI R14, RZ, 0x1, R4 ;  /* 0x00000001ff0e7819 */ /* 0x000fe40000011604 */
[----:B------:R-:W-:Y:S01]  /*0760*/  IADD3 R36, P0, R20, 0x80, RZ ;  /* 0x0000008014247810 */ /* 0x000fe20007f1e0ff */
[----:B------:R-:W-:Y:S01]  /*0770*/  IMAD.WIDE R10, R15, 0x2, R2 ;  /* 0x000000020f0a7825 */ /* 0x000fe200078e0202 */
[----:B------:R-:W-:-:S03]  /*0780*/  LEA R15, R48, UR8, 0x1 ;  /* 0x00000008300f7c11 */ /* 0x000fc6000f8e08ff */
[----:B---3--:R-:W-:-:S04]  /*0790*/  IMAD.WIDE.U32 R12, R13, 0x2, R8 ;  /* 0x000000020d0c7825 */ /* 0x008fc800078e0008 */
[----:B------:R-:W-:Y:S01]  /*07a0*/  IMAD.WIDE R2, R5, 0x2, R2 ;  /* 0x0000000205027825 */ /* 0x000fe200078e0202 */
[----:B------:R-:W-:Y:S01]  /*07b0*/  LEA R5, R49, UR8, 0x1 ;  /* 0x0000000831057c11 */ /* 0x000fe2000f8e08ff */
[----:B------:R-:W-:Y:S01]  /*07c0*/  @!PT LDS RZ, [RZ] ;  /* 0x00000000fffff984 */ /* 0x000fe20000000800 */
[----:B------:R-:W-:Y:S01]  /*07d0*/  @!PT LDS RZ, [RZ] ;  /* 0x00000000fffff984 */ /* 0x000fe20000000800 */
[----:B------:R-:W-:Y:S01]  /*07e0*/  @!PT LDS RZ, [RZ] ;  /* 0x00000000fffff984 */ /* 0x000fe20000000800 */
[----:B------:R-:W-:Y:S02]  /*07f0*/  LDGSTS.E.64 [R50], desc[UR16][R12.64] ;  /* 0x000000000c327fae */ /* 0x000fe4000b921a50 */
[----:B------:R-:W-:Y:S02]  /*0800*/  IMAD.X R37, RZ, RZ, R21, P0 ;  /* 0x000000ffff257224 */ /* 0x000fe400000e0615 */
[----:B------:R-:W0:Y:S04]  /*0810*/  LDGDEPBAR ;  /* 0x00000000000079af */ /* 0x000e280000000000 */
[----:B------:R-:W-:Y:S04]  /*0820*/  LDGSTS.E.BYPASS.128 [R5+0x800], desc[UR16][R20.64] ;  /* 0x0080000014057fae */ /* 0x000fe8000b901c50 */
[----:B------:R-:W-:Y:S04]  /*0830*/  LDGSTS.E.BYPASS.128 [R15+0x800], desc[UR16][R6.64] ;  /* 0x00800000060f7fae */ /* 0x000fe8000b901c50 */
[----:B------:R-:W-:Y:S04]  /*0840*/  LDGSTS.E.BYPASS.128 [R17+0x800], desc[UR16][R10.64] ;  /* 0x008000000a117fae */ /* 0x000fe8000b901c50 */
[----:B------:R-:W-:Y:S04]  /*0850*/  LDGSTS.E.BYPASS.128 [R19+0x800], desc[UR16][R2.64] ;  /* 0x0080000002137fae */ /* 0x000fe8000b901c50 */
[----:B------:R-:W0:Y:S01]  /*0860*/  LDGDEPBAR ;  /* 0x00000000000079af */ /* 0x000e220000000000 */
[----:B------:R-:W-:Y:S06]  /*0870*/  BAR.SYNC.DEFER_BLOCKING 0x0 ;  /* 0x0000000000007b1d */ /* 0x000fec0000010000 */
[----:B------:R-:W-:Y:S01]  /*0880*/  @!PT LDS RZ, [RZ] ;  /* 0x00000000fffff984 */ /* 0x000fe20000000800 */
[----:B------:R-:W-:Y:S01]  /*0890*/  @!PT LDS RZ, [RZ] ;  /* 0x00000000fffff984 */ /* 0x000fe20000000800 */
[----:B------:R-:W-:Y:S01]  /*08a0*/  @!PT LDS RZ, [RZ] ;  /* 0x00000000fffff984 */ /* 0x000fe20000000800 */
[----:B------:R2:W-:Y:S04]  /*08b0*/  LDGSTS.E.64 [R50+0x400], desc[UR16][R12.64+0x40] ;  /* 0x004000400c327fae */ /* 0x0005e8000b921a50 */
[----:B------:R-:W0:Y:S04]  /*08c0*/  LDGDEPBAR ;  /* 0x00000000000079af */ /* 0x000e280000000000 */
[----:B------:R3:W-:Y:S04]  /*08d0*/  LDGSTS.E.BYPASS.128 [R5+0x2800], desc[UR16][R20.64+0x40] ;  /* 0x0280004014057fae */ /* 0x0007e8000b901c50 */
[----:B------:R4:W-:Y:S01]  /*08e0*/  LDGSTS.E.BYPASS.128 [R15+0x2800], desc[UR16][R6.64+0x40] ;  /* 0x02800040060f7fae */ /* 0x0009e2000b901c50 */
[----:B--2---:R-:W-:-:S02]  /*08f0*/  IMAD.SHL.U32 R12, R45, 0x20, RZ ;  /* 0x000000202d0c7824 */ /* 0x004fc400078e00ff */
[----:B------:R-:W-:Y:S01]  /*0900*/  IMAD.SHL.U32 R13, R43, 0x8, RZ ;  /* 0x000000082b0d7824 */ /* 0x000fe200078e00ff */
[----:B------:R-:W-:Y:S04]  /*0910*/  LDGSTS.E.BYPASS.128 [R17+0x2800], desc[UR16][R10.64+0x40] ;  /* 0x028000400a117fae */ /* 0x000fe8000b901c50 */
[----:B------:R2:W-:Y:S01]  /*0920*/  LDGSTS.E.BYPASS.128 [R19+0x2800], desc[UR16][R2.64+0x40] ;  /* 0x0280004002137fae */ /* 0x0005e2000b901c50 */
[----:B---3--:R-:W-:Y:S02]  /*0930*/  SGXT.U32 R5, R14, 0x2 ;  /* 0x000000020e05781a */ /* 0x008fe40000000000 */
[----:B------:R-:W-:Y:S02]  /*0940*/  CS2R R20, SRZ ;  /* 0x0000000000147805 */ /* 0x000fe4000001ff00 */
[----:B------:R-:W-:Y:S01]  /*0950*/  LOP3.LUT R13, R12, R13, RZ, 0xfc, !PT ;  /* 0x0000000d0c0d7212 */ /* 0x000fe200078efcff */
[----:B------:R-:W0:Y:S01]  /*0960*/  LDGDEPBAR ;  /* 0x00000000000079af */ /* 0x000e220000000000 */
[----:B------:R-:W-:-:S02]  /*0970*/  LOP3.LUT R12, R45, R5, RZ, 0x3c, !PT ;  /* 0x000000052d0c7212 */ /* 0x000fc400078e3cff */
[----:B------:R-:W-:Y:S02]  /*0980*/  LOP3.LUT R14, R0, R5, RZ, 0x3c, !PT ;  /* 0x00000005000e7212 */ /* 0x000fe400078e3cff */
[----:B------:R-:W-:Y:S01]  /*0990*/  LOP3.LUT R13, R13, 0x7, R4, 0xf8, !PT ;  /* 0x000000070d0d7812 */ /* 0x000fe200078ef804 */
[----:B------:R-:W-:Y:S01]  /*09a0*/  IMAD.SHL.U32 R12, R12, 0x8, RZ ;  /* 0x000000080c0c7824 */ /* 0x000fe200078e00ff */
[----:B------:R-:W-:Y:S01]  /*09b0*/  LOP3.LUT R16, R5, 0x2, R0, 0x1e, !PT ;  /* 0x0000000205107812 */ /* 0x000fe200078e1e00 */
[----:B----4-:R-:W-:Y:S01]  /*09c0*/  IMAD.SHL.U32 R15, R14, 0x8, RZ ;  /* 0x000000080e0f7824 */ /* 0x010fe200078e00ff */
[----:B------:R-:W-:Y:S01]  /*09d0*/  LOP3.LUT R0, R5, 0x2, R45, 0x1e, !PT ;  /* 0x0000000205007812 */ /* 0x000fe200078e1e2d */
[----:B------:R-:W-:Y:S01]  /*09e0*/  IMAD.SHL.U32 R40, R13, 0x20, RZ ;  /* 0x000000200d287824 */ /* 0x000fe200078e00ff */
[----:B------:R-:W-:Y:S01]  /*09f0*/  LOP3.LUT R44, R12, R41, RZ, 0xfc, !PT ;  /* 0x000000290c2c7212 */ /* 0x000fe200078efcff */
[----:B------:R-:W-:Y:S01]  /*0a00*/  IMAD.SHL.U32 R23, R16, 0x8, RZ ;  /* 0x0000000810177824 */ /* 0x000fe200078e00ff */
[----:B------:R-:W-:Y:S01]  /*0a10*/  LOP3.LUT R5, R4, 0x7, RZ, 0xc0, !PT ;  /* 0x0000000704057812 */ /* 0x000fe200078ec0ff */
[----:B------:R-:W-:Y:S01]  /*0a20*/  IMAD.SHL.U32 R0, R0, 0x8, RZ ;  /* 0x0000000800007824 */ /* 0x000fe200078e00ff */
[----:B------:R-:W-:-:S02]  /*0a30*/  LEA R12, R44, UR8, 0x1 ;  /* 0x000000082c0c7c11 */ /* 0x000fc4000f8e08ff */
[----:B------:R-:W-:Y:S01]  /*0a40*/  LOP3.LUT R42, R40, R15, RZ, 0xfc, !PT ;  /* 0x0000000f282a7212 */ /* 0x000fe200078efcff */
[----:B------:R-:W-:Y:S01]  /*0a50*/  IMAD.WIDE.U32 R8, R5, 0x8, R8 ;  /* 0x0000000805087825 */ /* 0x000fe200078e0008 */
[----:B------:R-:W-:Y:S02]  /*0a60*/  LOP3.LUT R41, R41, R0, RZ, 0xfc, !PT ;  /* 0x0000000029297212 */ /* 0x000fe400078efcff */
[----:B------:R-:W-:Y:S02]  /*0a70*/  IADD3 R0, P0, R2, 0x80, RZ ;  /* 0x0000008002007810 */ /* 0x000fe40007f1e0ff */
[----:B------:R-:W-:Y:S01]  /*0a80*/  LEA R22, R42, UR8, 0x1 ;  /* 0x000000082a167c11 */ /* 0x000fe2000f8e08ff */
[----:B------:R-:W-:-:S04]  /*0a90*/  DEPBAR.LE SB0, 0x2 ;  /* 0x000080800000791a */ /* 0x000fc80000000000 */
[----:B------:R-:W-:Y:S01]  /*0aa0*/  BAR.SYNC.DEFER_BLOCKING 0x0 ;  /* 0x0000000000007b1d */ /* 0x000fe20000010000 */
[----:B-12---:R-:W-:Y:S01]  /*0ab0*/  IADD3 R2, P1, R10, 0x80, RZ ;  /* 0x000000800a027810 */ /* 0x006fe20007f3e0ff */
[----:B------:R-:W-:Y:S01]  /*0ac0*/  IMAD.X R3, RZ, RZ, R3, P0 ;  /* 0x000000ffff037224 */ /* 0x000fe200000e0603 */
[----:B------:R-:W-:Y:S02]  /*0ad0*/  IADD3 R38, P3, R8, 0x80, RZ ;  /* 0x0000008008267810 */ /* 0x000fe40007f7e0ff */
[----:B------:R-:W-:Y:S01]  /*0ae0*/  IADD3 R6, P2, R6, 0x80, RZ ;  /* 0x0000008006067810 */ /* 0x000fe20007f5e0ff */
[----:B------:R-:W-:Y:S01]  /*0af0*/  IMAD.X R5, RZ, RZ, R11, P1 ;  /* 0x000000ffff057224 */ /* 0x000fe200008e060b */
[----:B------:R-:W-:Y:S01]  /*0b00*/  LOP3.LUT R40, R40, R23, RZ, 0xfc, !PT ;  /* 0x0000001728287212 */ /* 0x000fe200078efcff */
[----:B------:R-:W-:Y:S01]  /*0b10*/  IMAD.X R39, RZ, RZ, R9, P3 ;  /* 0x000000ffff277224 */ /* 0x000fe200018e0609 */
[----:B------:R-:W-:Y:S01]  /*0b20*/  CS2R R8, SRZ ;  /* 0x0000000000087805 */ /* 0x000fe2000001ff00 */
[----:B------:R-:W-:Y:S01]  /*0b30*/  IMAD.X R7, RZ, RZ, R7, P2 ;  /* 0x000000ffff077224 */ /* 0x000fe200010e0607 */
[----:B------:R-:W-:Y:S01]  /*0b40*/  CS2R R10, SRZ ;  /* 0x00000000000a7805 */ /* 0x000fe2000001ff00 */
[----:B------:R-:W1:Y:S04]  /*0b50*/  LDSM.16.M88.4 R12, [R12] ;  /* 0x000000000c0c783b */ /* 0x000e680000000200 */
[----:B------:R-:W2:Y:S04]  /*0b60*/  LDSM.16.M88.4 R32, [R22+0x800] ;  /* 0x000800001620783b */ /* 0x000ea80000000200 */
[----:B------:R3:W4:Y:S02]  /*0b70*/  LDSM.16.M88.4 R16, [R22+0x1800] ;  /* 0x001800001610783b */ /* 0x0007240000000200 */
[----:B-1-3--:R-:W-:-:S07]  /*0b80*/  CS2R R22, SRZ ;  /* 0x0000000000167805 */ /* 0x00afce000001ff00 */
.L_x_0:
[----:B-123--:R-:W-:Y:S01]  /*0b90*/  HMMA.16816.F32.BF16 R20, R12, R32, R20 ;  /* 0x000000200c14723c */ /* 0x00efe20000041814 */
[----:B------:R-:W-:Y:S02]  /*0ba0*/  UIADD3 UR11, UR11, 0x20, URZ ;  /* 0x000000200b0b7890 */ /* 0x000fe4000fffe03f */
[----:B------:R-:W-:Y:S02]  /*0bb0*/  UIADD3 UR5, UR5, 0x1, URZ ;  /* 0x0000000105057890 */ /* 0x000fe4000fffe03f */
[----:B------:R-:W-:Y:S01]  /*0bc0*/  UISETP.GE.U32.AND UP1, UPT, UR11, 0xbc0, UPT ;  /* 0x00000bc00b00788c */ /* 0x000fe2000bf26070 */
[----:B------:R-:W-:Y:S01]  /*0bd0*/  HMMA.16816.F32.BF16 R24, R12, R34, R24 ;  /* 0x000000220c18723c */ /* 0x000fe20000041818 */
[----:B------:R-:W-:Y:S01]  /*0be0*/  LEA R32, R40, UR12, 0x1 ;  /* 0x0000000c28207c11 */ /* 0x000fe2000f8e08ff */
[----:B------:R-:W-:Y:S02]  /*0bf0*/  UISETP.GE.AND UP2, UPT, UR5, 0x2, UPT ;  /* 0x000000020500788c */ /* 0x000fe4000bf46270 */
[----:B------:R-:W-:Y:S01]  /*0c00*/  UIADD3 UR4, UR4, 0x1, URZ ;  /* 0x0000000104047890 */ /* 0x000fe2000fffe03f */
[----:B------:R-:W-:Y:S01]  /*0c10*/  PLOP3.LUT P0, PT, PT, PT, UP1, 0x80, 0x0 ;  /* 0x000000000000781c */ /* 0x000fe20003f0f018 */
[----:B----4-:R-:W-:Y:S01]  /*0c20*/  HMMA.16816.F32.BF16 R28, R12, R16, R28 ;  /* 0x000000100c1c723c */ /* 0x010fe2000004181c */
[----:B------:R-:W-:Y:S01]  /*0c30*/  LEA R34, R41, UR13, 0x1 ;  /* 0x0000000d29227c11 */ /* 0x000fe2000f8e08ff */
[----:B------:R-:W-:-:S02]  /*0c40*/  USEL UR5, UR5, URZ, !UP2 ;  /* 0x0000003f05057287 */ /* 0x000fc4000d000000 */
[----:B------:R-:W-:Y:S02]  /*0c50*/  UISETP.GE.AND UP1, UPT, UR4, 0x2, UPT ;  /* 0x000000020400788c */ /* 0x000fe4000bf26270 */
[----:B------:R-:W-:Y:S01]  /*0c60*/  HMMA.16816.F32.BF16 R8, R12, R18, R8 ;  /* 0x000000120c08723c */ /* 0x000fe20000041808 */
[----:B------:R1:W-:Y:S01]  /*0c70*/  LDSM.16.M88.4 R12, [R34] ;  /* 0x00000000220c783b */ /* 0x0003e20000000200 */
[----:B------:R-:W-:Y:S01]  /*0c80*/  IMAD.U32 R33, RZ, RZ, UR5 ;  /* 0x00000005ff217e24 */ /* 0x000fe2000f8e00ff */
[----:B------:R-:W-:Y:S02]  /*0c90*/  ULEA UR12, UR5, UR10, 0xd ;  /* 0x0000000a050c7291 */ /* 0x000fe4000f8e683f */
[----:B------:R-:W2:Y:S01]  /*0ca0*/  LDSM.16.M88.4 R16, [R32] ;  /* 0x000000002010783b */ /* 0x000ea20000000200 */
[----:B------:R-:W-:Y:S01]  /*0cb0*/  IMAD R33, R33, 0x400, R50 ;  /* 0x0000040021217824 */ /* 0x000fe200078e0232 */
[----:B------:R-:W-:Y:S02]  /*0cc0*/  USEL UR4, UR4, URZ, !UP1 ;  /* 0x0000003f04047287 */ /* 0x000fe4000c800000 */
[----:B------:R-:W-:Y:S01]  /*0cd0*/  LEA R35, R49, UR12, 0x1 ;  /* 0x0000000c31237c11 */ /* 0x000fe2000f8e08ff */
[----:B------:R-:W-:Y:S01]  /*0ce0*/  UISETP.GE.U32.AND UP1, UPT, UR11, 0xbe0, UPT ;  /* 0x00000be00b00788c */ /* 0x000fe2000bf26070 */
[----:B------:R-:W-:Y:S01]  /*0cf0*/  LEA R51, R48, UR12, 0x1 ;  /* 0x0000000c30337c11 */ /* 0x000fe2000f8e08ff */
[----:B------:R-:W-:Y:S01]  /*0d00*/  ULEA UR13, UR4, UR8, 0xa ;  /* 0x00000008040d7291 */ /* 0x000fe2000f8e503f */
[----:B------:R-:W-:-:S02]  /*0d10*/  LEA R53, R47, UR12, 0x1 ;  /* 0x0000000c2f357c11 */ /* 0x000fc4000f8e08ff */
[----:B-1----:R-:W-:Y:S01]  /*0d20*/  LEA R34, R46, UR12, 0x1 ;  /* 0x0000000c2e227c11 */ /* 0x002fe2000f8e08ff */
[----:B------:R-:W-:Y:S01]  /*0d30*/  ULEA UR12, UR4, UR10, 0xd ;  /* 0x0000000a040c7291 */ /* 0x000fe2000f8e683f */
[----:B------:R-:W-:Y:S01]  /*0d40*/  PLOP3.LUT P5, PT, PT, PT, UP1, 0x80, 0x0 ;  /* 0x000000000000781c */ /* 0x000fe20003faf018 */
[----:B--2---:R-:W-:Y:S06]  /*0d50*/  HMMA.16816.F32.BF16 R20, R12, R16, R20 ;  /* 0x000000100c14723c */ /* 0x004fec0000041814 */
[----:B------:R-:W-:Y:S01]  /*0d60*/  HMMA.16816.F32.BF16 R24, R12, R18, R24 ;  /* 0x000000120c18723c */ /* 0x000fe20000041818 */
[----:B------:R1:W2:Y:S01]  /*0d70*/  LDSM.16.M88.4 R16, [R32+0x1000] ;  /* 0x001000002010783b */ /* 0x0002a20000000200 */
[----:B------:R-:W-:Y:S01]  /*0d80*/  BAR.SYNC.DEFER_BLOCKING 0x0 ;  /* 0x0000000000007b1d */ /* 0x000fe20000010000 */
[----:B-1----:R-:W-:Y:S01]  /*0d90*/  IMAD.MOV.U32 R32, RZ, RZ, R2 ;  /* 0x000000ffff207224 */ /* 0x002fe200078e0002 */
[----:B------:R-:W-:-:S04]  /*0da0*/  IADD3 R2, P1, R2, 0x40, RZ ;  /* 0x0000004002027810 */ /* 0x000fc80007f3e0ff */
[----:B------:R-:W-:Y:S01]  /*0db0*/  @!PT LDS RZ, [RZ] ;  /* 0x00000000fffff984 */ /* 0x000fe20000000800 */
[----:B------:R-:W-:Y:S01]  /*0dc0*/  @!PT LDS RZ, [RZ] ;  /* 0x00000000fffff984 */ /* 0x000fe20000000800 */
[----:B------:R-:W-:Y:S01]  /*0dd0*/  @!PT LDS RZ, [RZ] ;  /* 0x00000000fffff984 */ /* 0x000fe20000000800 */
[----:B------:R1:W-:Y:S04]  /*0de0*/  LDGSTS.E.64 [R33], desc[UR16][R38.64], !P0 ;  /* 0x0000000026217fae */ /* 0x0003e8000c121a50 */
[----:B------:R-:W0:Y:S04]  /*0df0*/  LDGDEPBAR ;  /* 0x00000000000079af */ /* 0x000e280000000000 */
[----:B------:R3:W-:Y:S01]  /*0e00*/  LDGSTS.E.BYPASS.128 [R35], desc[UR16][R36.64], !P0 ;  /* 0x0000000024237fae */ /* 0x0007e2000c101c50 */
[----:B-1----:R-:W-:-:S03]  /*0e10*/  IMAD.MOV.U32 R33, RZ, RZ, R5 ;  /* 0x000000ffff217224 */ /* 0x002fc600078e0005 */
[----:B------:R1:W-:Y:S01]  /*0e20*/  LDGSTS.E.BYPASS.128 [R51], desc[UR16][R6.64], !P0 ;  /* 0x0000000006337fae */ /* 0x0003e2000c101c50 */
[----:B--2---:R-:W-:Y:S01]  /*0e30*/  HMMA.16816.F32.BF16 R28, R12, R16, R28 ;  /* 0x000000100c1c723c */ /* 0x004fe2000004181c */
[----:B------:R-:W-:Y:S01]  /*0e40*/  IADD3 R38, P4, R38, 0x40, RZ ;  /* 0x0000004026267810 */ /* 0x000fe20007f9e0ff */
[----:B------:R-:W-:Y:S01]  /*0e50*/  IMAD.X R5, RZ, RZ, R5, P1 ;  /* 0x000000ffff057224 */ /* 0x000fe200008e0605 */
[----:B------:R2:W-:Y:S03]  /*0e60*/  LDGSTS.E.BYPASS.128 [R53], desc[UR16][R32.64], !P0 ;  /* 0x0000000020357fae */ /* 0x0005e6000c101c50 */
[----:B------:R-:W-:Y:S01]  /*0e70*/  HMMA.16816.F32.BF16 R8, R12, R18, R8 ;  /* 0x000000120c08723c */ /* 0x000fe20000041808 */
[----:B---3--:R-:W-:Y:S01]  /*0e80*/  IADD3 R36, P3, R36, 0x40, RZ ;  /* 0x0000004024247810 */ /* 0x008fe20007f7e0ff */
[----:B------:R-:W-:Y:S01]  /*0e90*/  IMAD.X R39, RZ, RZ, R39, P4 ;  /* 0x000000ffff277224 */ /* 0x000fe200020e0627 */
[----:B-1----:R-:W-:-:S03]  /*0ea0*/  LEA R51, R42, UR12, 0x1 ;  /* 0x0000000c2a337c11 */ /* 0x002fc6000f8e08ff */
[----:B------:R-:W-:Y:S01]  /*0eb0*/  IMAD.X R37, RZ, RZ, R37, P3 ;  /* 0x000000ffff257224 */ /* 0x000fe200018e0625 */
[----:B------:R-:W-:Y:S01]  /*0ec0*/  LEA R12, R44, UR13, 0x1 ;  /* 0x0000000d2c0c7c11 */ /* 0x000fe2000f8e08ff */
[----:B--2---:R-:W-:Y:S01]  /*0ed0*/  IMAD.MOV.U32 R32, RZ, RZ, R0 ;  /* 0x000000ffff207224 */ /* 0x004fe200078e0000 */
[----:B------:R-:W-:Y:S01]  /*0ee0*/  IADD3 R6, P2, R6, 0x40, RZ ;  /* 0x0000004006067810 */ /* 0x000fe20007f5e0ff */
[----:B------:R-:W-:-:S04]  /*0ef0*/  IMAD.MOV.U32 R33, RZ, RZ, R3 ;  /* 0x000000ffff217224 */ /* 0x000fc800078e0003 */
[----:B------:R-:W-:Y:S01]  /*0f00*/  IMAD.X R7, RZ, RZ, R7, P2 ;  /* 0x000000ffff077224 */ /* 0x000fe200010e0607 */
[----:B------:R1:W-:Y:S01]  /*0f10*/  LDGSTS.E.BYPASS.128 [R34], desc[UR16][R32.64], !P0 ;  /* 0x0000000020227fae */ /* 0x0003e2000c101c50 */
[----:B------:R-:W-:-:S03]  /*0f20*/  IADD3 R0, P0, R0, 0x40, RZ ;  /* 0x0000004000007810 */ /* 0x000fc60007f1e0ff */
[----:B------:R-:W0:Y:S02]  /*0f30*/  LDGDEPBAR ;  /* 0x00000000000079af */ /* 0x000e240000000000 */
[----:B------:R-:W-:Y:S01]  /*0f40*/  IMAD.X R3, RZ, RZ, R3, P0 ;  /* 0x000000ffff037224 */ /* 0x000fe200000e0603 */
[----:B------:R-:W-:-:S04]  /*0f50*/  DEPBAR.LE SB0, 0x2 ;  /* 0x000080800000791a */ /* 0x000fc80000000000 */
[----:B------:R-:W-:Y:S06]  /*0f60*/  BAR.SYNC.DEFER_BLOCKING 0x0 ;  /* 0x0000000000007b1d */ /* 0x000fec0000010000 */
[----:B------:R-:W2:Y:S04]  /*0f70*/  LDSM.16.M88.4 R12, [R12] ;  /* 0x000000000c0c783b */ /* 0x000ea80000000200 */
[----:B-1----:R1:W3:Y:S04]  /*0f80*/  LDSM.16.M88.4 R32, [R51] ;  /* 0x000000003320783b */ /* 0x0022e80000000200 */
[----:B------:R1:W4:Y:S01]  /*0f90*/  LDSM.16.M88.4 R16, [R51+0x1000] ;  /* 0x001000003310783b */ /* 0x0003220000000200 */
[----:B------:R-:W-:Y:S05]  /*0fa0*/  @!P5 BRA `(.L_x_0) ;  /* 0xfffffff800f8d947 */ /* 0x000fea000383ffff */
[----:B------:R-:W-:Y:S01]  /*0fb0*/  IABS R0, UR18 ;  /* 0x0000001200007c13 */ /* 0x000fe20008000000 */
[----:B------:R-:W-:-:S04]  /*0fc0*/  DEPBAR.LE SB0, 0x0 ;  /* 0x000080000000791a */ /* 0x000fc80000000000 */
[----:B------:R-:W-:Y:S01]  /*0fd0*/  R2UR UR10, R0 ;  /* 0x00000000000a72ca */ /* 0x000fe200000e0000 */
[C---:B------:R-:W-:Y:S01]  /*0fe0*/  IMAD.SHL.U32 R0, R4.reuse, 0x2, RZ ;  /* 0x0000000204007824 */ /* 0x040fe200078e00ff */
[C---:B------:R-:W-:Y:S01]  /*0ff0*/  LOP3.LUT R2, R4.reuse, 0x1f, RZ, 0xc0, !PT ;  /* 0x0000001f04027812 */ /* 0x040fe200078ec0ff */
[----:B------:R-:W-:Y:S01]  /*1000*/  IMAD.SHL.U32 R3, R43, 0x8, RZ ;  /* 0x000000082b037824 */ /* 0x000fe200078e00ff */
[----:B------:R-:W-:Y:S01]  /*1010*/  F2FP.BF16.F32.PACK_AB R21, R21, R20 ;  /* 0x000000141515723e */ /* 0x000fe200000010ff */
[----:B------:R-:W-:Y:S01]  /*1020*/  IMAD.SHL.U32 R5, R4, 0x8, RZ ;  /* 0x0000000804057824 */ /* 0x000fe200078e00ff */
[----:B------:R-:W-:Y:S01]  /*1030*/  SHF.R.U32.HI R2, RZ, 0x2, R2 ;  /* 0x00000002ff027819 */ /* 0x000fe20000011602 */
[----:B------:R-:W-:Y:S01]  /*1040*/  UISETP.GE.AND UP2, UPT, UR18, URZ, UPT ;  /* 0x0000003f1200728c */ /* 0x000fe2000bf46270 */
[----:B------:R-:W-:Y:S01]  /*1050*/  LOP3.LUT R3, R3, 0x6, R0, 0xf8, !PT ;  /* 0x0000000603037812 */ /* 0x000fe200078ef800 */
[----:B------:R-:W-:Y:S01]  /*1060*/  IMAD.SHL.U32 R0, R43, 0x2, RZ ;  /* 0x000000022b007824 */ /* 0x000fe200078e00ff */
[----:B------:R-:W-:Y:S01]  /*1070*/  F2FP.BF16.F32.PACK_AB R23, R23, R22 ;  /* 0x000000161717723e */ /* 0x000fe200000010ff */
[----:B------:R-:W-:Y:S01]  /*1080*/  IMAD.U32 R6, RZ, RZ, UR15 ;  /* 0x0000000fff067e24 */ /* 0x000fe2000f8e00ff */
[----:B------:R-:W-:Y:S01]  /*1090*/  F2FP.BF16.F32.PACK_AB R25, R25, R24 ;  /* 0x000000181919723e */ /* 0x000fe200000010ff */
[----:B------:R-:W-:Y:S01]  /*10a0*/  IMAD R2, R2, 0x88, R3 ;  /* 0x0000008802027824 */ /* 0x000fe200078e0203 */
[----:B------:R-:W-:Y:S01]  /*10b0*/  LOP3.LUT R45, R0, R45, RZ, 0xfc, !PT ;  /* 0x0000002d002d7212 */ /* 0x000fe200078efcff */
[----:B------:R-:W-:Y:S01]  /*10c0*/  UIMAD.WIDE.U32 UR4, UR9, UR10, URZ ;  /* 0x0000000a090472a5 */ /* 0x000fe2000f8e003f */
[----:B------:R-:W-:-:S02]  /*10d0*/  LOP3.LUT R0, R5, 0x78, RZ, 0xc0, !PT ;  /* 0x0000007805007812 */ /* 0x000fc400078ec0ff */
[----:B------:R-:W-:Y:S01]  /*10e0*/  F2FP.BF16.F32.PACK_AB R27, R27, R26 ;  /* 0x0000001a1b1b723e */ /* 0x000fe200000010ff */
[----:B------:R-:W-:Y:S01]  /*10f0*/  UIMAD UR5, UR5, UR14, UR10 ;  /* 0x0000000e050572a4 */ /* 0x000fe2000f8e020a */
[----:B------:R-:W-:Y:S01]  /*1100*/  F2FP.BF16.F32.PACK_AB R29, R29, R28 ;  /* 0x0000001c1d1d723e */ /* 0x000fe200000010ff */
[----:B------:R-:W-:Y:S01]  /*1110*/  IMAD R45, R45, 0x88, R0 ;  /* 0x000000882d2d7824 */ /* 0x000fe200078e0200 */
[----:B------:R-:W-:Y:S01]  /*1120*/  F2FP.BF16.F32.PACK_AB R31, R31, R30 ;  /* 0x0000001e1f1f723e */ /* 0x000fe200000010ff */
[----:B------:R-:W-:Y:S01]  /*1130*/  UISETP.GT.U32.AND UP1, UPT, UR19, UR5, UPT ;  /* 0x000000051300728c */ /* 0x000fe2000bf24070 */
[----:B------:R-:W-:Y:S02]  /*1140*/  F2FP.BF16.F32.PACK_AB R9, R9, R8 ;  /* 0x000000080909723e */ /* 0x000fe400000010ff */
[----:B------:R-:W-:Y:S02]  /*1150*/  F2FP.BF16.F32.PACK_AB R11, R11, R10 ;  /* 0x0000000a0b0b723e */ /* 0x000fe400000010ff */
[----:B------:R-:W-:Y:S01]  /*1160*/  LEA R0, R2, UR8, 0x1 ;  /* 0x0000000802007c11 */ /* 0x000fe2000f8e08ff */
[----:B------:R-:W-:Y:S01]  /*1170*/  BAR.SYNC.DEFER_BLOCKING 0x0 ;  /* 0x0000000000007b1d */ /* 0x000fe20000010000 */
[----:B------:R-:W-:-:S02]  /*1180*/  LEA R45, R45, UR8, 0x1 ;  /* 0x000000082d2d7c11 */ /* 0x000fc4000f8e08ff */
[----:B------:R-:W-:Y:S02]  /*1190*/  SHF.R.U32.HI R4, RZ, 0x4, R4 ;  /* 0x00000004ff047819 */ /* 0x000fe40000011604 */
[----:B------:R-:W-:-:S03]  /*11a0*/  @!UP1 UIADD3 UR5, UR5, -UR19, URZ ;  /* 0x8000001305059290 */ /* 0x000fc6000fffe03f */
[----:B------:R-:W5:Y:S01]  /*11b0*/  LDC.64 R2, c[0x0][0x220] ;  /* 0x00008800ff027b82 */ /* 0x000f620000000a00 */
[----:B------:R-:W-:Y:S01]  /*11c0*/  LOP3.LUT R5, R6, 0x78, R5, 0xf8, !PT ;  /* 0x0000007806057812 */ /* 0x000fe200078ef805 */
[----:B------:R-:W-:-:S03]  /*11d0*/  UISETP.GT.U32.AND UP1, UPT, UR19, UR5, UPT ;  /* 0x000000051300728c */ /* 0x000fc6000bf24070 */
[----:B------:R-:W-:-:S08]  /*11e0*/  ISETP.GE.AND P0, PT, R5, 0x4800, PT ;  /* 0x000048000500780c */ /* 0x000fd00003f06270 */
[----:B------:R-:W-:Y:S01]  /*11f0*/  @!UP1 UIADD3 UR5, UR5, -UR19, URZ ;  /* 0x8000001305059290 */ /* 0x000fe2000fffe03f */
[----:B------:R-:W-:Y:S03]  /*1200*/  STS [R0], R21 ;  /* 0x0000001500007388 */ /* 0x000fe60000000800 */
[----:B------:R-:W-:Y:S01]  /*1210*/  @!UP2 UIADD3 UR5, -UR5, URZ, URZ ;  /* 0x0000003f0505a290 */ /* 0x000fe2000fffe13f */
[----:B------:R-:W-:Y:S03]  /*1220*/  STS [R0+0x880], R23 ;  /* 0x0008801700007388 */ /* 0x000fe60000000800 */
[----:B------:R-:W-:Y:S01]  /*1230*/  USEL UR5, UR7, UR5, !UP0 ;  /* 0x0000000507057287 */ /* 0x000fe2000c000000 */
[----:B-1---5:R-:W-:Y:S01]  /*1240*/  IMAD.WIDE R2, R5, 0x2, R2 ;  /* 0x0000000205027825 */ /* 0x022fe200078e0202 */
[----:B------:R-:W-:Y:S02]  /*1250*/  STS [R0+0x40], R25 ;  /* 0x0000401900007388 */ /* 0x000fe40000000800 */
[----:B------:R-:W-:-:S02]  /*1260*/  ULEA UR5, UR6, UR5, 0x3 ;  /* 0x0000000506057291 */ /* 0x000fc4000f8e183f */
[----:B------:R-:W-:Y:S02]  /*1270*/  STS [R0+0x8c0], R27 ;  /* 0x0008c01b00007388 */ /* 0x000fe40000000800 */
[----:B------:R-:W-:Y:S02]  /*1280*/  USHF.L.U32 UR4, UR5, 0x4, URZ ;  /* 0x0000000405047899 */ /* 0x000fe4000800063f */
[----:B------:R-:W-:Y:S04]  /*1290*/  STS [R0+0x80], R29 ;  /* 0x0000801d00007388 */ /* 0x000fe80000000800 */
[----:B------:R-:W-:Y:S04]  /*12a0*/  STS [R0+0x900], R31 ;  /* 0x0009001f00007388 */ /* 0x000fe80000000800 */
[----:B------:R-:W-:Y:S04]  /*12b0*/  STS [R0+0xc0], R9 ;  /* 0x0000c00900007388 */ /* 0x000fe80000000800 */
[----:B------:R1:W-:Y:S01]  /*12c0*/  STS [R0+0x940], R11 ;  /* 0x0009400b00007388 */ /* 0x0003e20000000800 */
[----:B------:R-:W-:Y:S01]  /*12d0*/  BAR.SYNC.DEFER_BLOCKING 0x0 ;  /* 0x0000000000007b1d */ /* 0x000fe20000010000 */
[----:B-1----:R-:W-:-:S04]  /*12e0*/  SGXT.U32 R0, R4, 0x3 ;  /* 0x000000030400781a */ /* 0x002fc80000000000 */
[----:B------:R-:W-:-:S04]  /*12f0*/  LOP3.LUT R0, R0, UR4, RZ, 0xfc, !PT ;  /* 0x0000000400007c12 */ /* 0x000fc8000f8efcff */
[----:B------:R-:W-:Y:S02]  /*1300*/  ISETP.LT.AND P1, PT, R0, 0x1, !P0 ;  /* 0x000000010000780c */ /* 0x000fe40004721270 */
[----:B------:R-:W-:Y:S01]  /*1310*/  ISETP.GT.AND P0, PT, RZ, UR5, !P0 ;  /* 0x00000005ff007c0c */ /* 0x000fe2000c704270 */
[----:B--2---:R-:W1:Y:S10]  /*1320*/  LDS.128 R12, [R45] ;  /* 0x000000002d0c7984 */ /* 0x004e740000000c00 */
[----:B-1----:R1:W-:Y:S02]  /*1330*/  @P1 STG.E.128 desc[UR16][R2.64], R12 ;  /* 0x0000000c02001986 */ /* 0x0023e4000c101d10 */
[----:B------:R-:W-:Y:S05]  /*1340*/  @!P0 EXIT ;  /* 0x000000000000894d */ /* 0x000fea0003800000 */
[----:B------:R-:W1:Y:S04]  /*1350*/  LDS.128 R44, [R45+0x880] ;  /* 0x000880002d2c7984 */ /* 0x000e680000000c00 */
[----:B-1----:R-:W-:Y:S01]  /*1360*/  STG.E.128 desc[UR16][R2.64], R44 ;  /* 0x0000002c02007986 */ /* 0x002fe2000c101d10 */
[----:B------:R-:W-:Y:S05]  /*1370*/  EXIT ;  /* 0x000000000000794d */ /* 0x000fea0003800000 */
.L_x_1:
[----:B------:R-:W-:-:S00]  /*1380*/  BRA `(.L_x_1) ;  /* 0xfffffffc00fc7947 */ /* 0x000fc0000383ffff */
[----:B------:R-:W-:-:S00]  /*1390*/  NOP ;  /* 0x0000000000007918 */ /* 0x000fc00000000000 */
        /* <DEDUP_REMOVED lines=14> */
.L_x_2:


//--------------------- .nv.shared.triton_mm      --------------------------
	.section	.nv.shared.triton_mm,"aw",@nobits
	.sectionflags	@""
	.align	16
	.zero		1024


//--------------------- .nv.constant0.triton_mm   --------------------------
	.section	.nv.constant0.triton_mm,"a",@progbits
	.sectionflags	@""
	.align	4
.nv.constant0.triton_mm:
	.zero		552
